	.headerflags	@"EF_CUDA_TEXMODE_UNIFIED EF_CUDA_64BIT_ADDRESS EF_CUDA_ACCELERATORS EF_CUDA_SM90 EF_CUDA_VIRTUAL_SM(EF_CUDA_SM90)"
	.elftype	@"ET_EXEC"


//--------------------- .nv.info                  --------------------------
	.section	.nv.info,"",@"SHT_CUDA_INFO"
	.align	4


	//----- nvinfo : EIATTR_REGCOUNT
	.align		4
        /*0000*/ 	.byte	0x04, 0x2f
        /*0002*/ 	.short	(.L_1 - .L_0)
	.align		4
.L_0:
        /*0004*/ 	.word	index@(triton_poi_fused_replication_pad2d_6)
        /*0008*/ 	.word	0x0000000c


	//----- nvinfo : EIATTR_MIN_STACK_SIZE
	.align		4
.L_1:
        /*000c*/ 	.byte	0x04, 0x12
        /*000e*/ 	.short	(.L_3 - .L_2)
	.align		4
.L_2:
        /*0010*/ 	.word	index@(triton_poi_fused_replication_pad2d_6)
        /*0014*/ 	.word	0x00000000


	//----- nvinfo : EIATTR_FRAME_SIZE
	.align		4
.L_3:
        /*0018*/ 	.byte	0x04, 0x11
        /*001a*/ 	.short	(.L_5 - .L_4)
	.align		4
.L_4:
        /*001c*/ 	.word	index@(triton_poi_fused_replication_pad2d_6)
        /*0020*/ 	.word	0x00000000


	//----- nvinfo : EIATTR_MIN_STACK_SIZE
	.align		4
.L_5:
        /*0024*/ 	.byte	0x04, 0x12
        /*0026*/ 	.short	(.L_7 - .L_6)
	.align		4
.L_6:
        /*0028*/ 	.word	index@(triton_poi_fused_replication_pad2d_6)
        /*002c*/ 	.word	0x00000000
.L_7:


//--------------------- .nv.info.triton_poi_fused_replication_pad2d_6 --------------------------
	.section	.nv.info.triton_poi_fused_replication_pad2d_6,"",@"SHT_CUDA_INFO"
	.sectionflags	@""
	.align	4


	//----- nvinfo : EIATTR_CUDA_API_VERSION
	.align		4
        /*0000*/ 	.byte	0x04, 0x37
        /*0002*/ 	.short	(.L_9 - .L_8)
.L_8:
        /*0004*/ 	.word	0x0000007c


	//----- nvinfo : EIATTR_KPARAM_INFO
	.align		4
.L_9:
        /*0008*/ 	.byte	0x04, 0x17
        /*000a*/ 	.short	(.L_11 - .L_10)
.L_10:
        /*000c*/ 	.word	0x00000000
        /*0010*/ 	.short	0x0002
        /*0012*/ 	.short	0x0010
        /*0014*/ 	.byte	0x00, 0xf0, 0x11, 0x00


	//----- nvinfo : EIATTR_KPARAM_INFO
	.align		4
.L_11:
        /*0018*/ 	.byte	0x04, 0x17
        /*001a*/ 	.short	(.L_13 - .L_12)
.L_12:
        /*001c*/ 	.word	0x00000000
        /*0020*/ 	.short	0x0001
        /*0022*/ 	.short	0x0008
        /*0024*/ 	.byte	0x00, 0xf4, 0x21, 0x00


	//----- nvinfo : EIATTR_KPARAM_INFO
	.align		4
.L_13:
        /*0028*/ 	.byte	0x04, 0x17
        /*002a*/ 	.short	(.L_15 - .L_14)
.L_14:
        /*002c*/ 	.word	0x00000000
        /*0030*/ 	.short	0x0000
        /*0032*/ 	.short	0x0000
        /*0034*/ 	.byte	0x00, 0xf4, 0x21, 0x00


	//----- nvinfo : EIATTR_SPARSE_MMA_MASK
	.align		4
.L_15:
        /*0038*/ 	.byte	0x03, 0x50
        /*003a*/ 	.short	0x0000


	//----- nvinfo : EIATTR_MAXREG_COUNT
	.align		4
        /*003c*/ 	.byte	0x03, 0x1b
        /*003e*/ 	.short	0x00ff


	//----- nvinfo : EIATTR_EXIT_INSTR_OFFSETS
	.align		4
        /*0040*/ 	.byte	0x04, 0x1c
        /*0042*/ 	.short	(.L_17 - .L_16)


	//   ....[0]....
.L_16:
        /*0044*/ 	.word	0x000002f0


	//   ....[1]....
        /*0048*/ 	.word	0x00000310


	//----- nvinfo : EIATTR_REQNTID
	.align		4
.L_17:
        /*004c*/ 	.byte	0x04, 0x10
        /*004e*/ 	.short	(.L_19 - .L_18)
.L_18:
        /*0050*/ 	.word	0x00000080
        /*0054*/ 	.word	0x00000001
        /*0058*/ 	.word	0x00000001


	//----- nvinfo : EIATTR_CBANK_PARAM_SIZE
	.align		4
.L_19:
        /*005c*/ 	.byte	0x03, 0x19
        /*005e*/ 	.short	0x0014


	//----- nvinfo : EIATTR_PARAM_CBANK
	.align		4
        /*0060*/ 	.byte	0x04, 0x0a
        /*0062*/ 	.short	(.L_21 - .L_20)
	.align		4
.L_20:
        /*0064*/ 	.word	index@(.nv.constant0.triton_poi_fused_replication_pad2d_6)
        /*0068*/ 	.short	0x0210
        /*006a*/ 	.short	0x0014


	//----- nvinfo : EIATTR_SW_WAR
	.align		4
.L_21:
        /*006c*/ 	.byte	0x04, 0x36
        /*006e*/ 	.short	(.L_23 - .L_22)
.L_22:
        /*0070*/ 	.word	0x00000008
.L_23:


//--------------------- .nv.callgraph             --------------------------
	.section	.nv.callgraph,"",@"SHT_CUDA_CALLGRAPH"
	.align	4
	.sectionentsize	8
	.align		4
        /*0000*/ 	.word	0x00000000
	.align		4
        /*0004*/ 	.word	0xffffffff
	.align		4
        /*0008*/ 	.word	0x00000000
	.align		4
        /*000c*/ 	.word	0xfffffffe
	.align		4
        /*0010*/ 	.word	0x00000000
	.align		4
        /*0014*/ 	.word	0xfffffffd
	.align		4
        /*0018*/ 	.word	0x00000000
	.align		4
        /*001c*/ 	.word	0xfffffffc


//--------------------- .text.triton_poi_fused_replication_pad2d_6 --------------------------
	.section	.text.triton_poi_fused_replication_pad2d_6,"ax",@progbits
	.align	128
        .global         triton_poi_fused_replication_pad2d_6
        .type           triton_poi_fused_replication_pad2d_6,@function
        .size           triton_poi_fused_replication_pad2d_6,(.L_x_1 - triton_poi_fused_replication_pad2d_6)
        .other          triton_poi_fused_replication_pad2d_6,@"STO_CUDA_ENTRY STV_DEFAULT"
triton_poi_fused_replication_pad2d_6:
.text.triton_poi_fused_replication_pad2d_6:
[----:B------:R-:W0:Y:S02]  /*0000*/  LDC R1, c[0x0][0x28] ;  /* 0x00000a00ff017b82 */ /* 0x000e240000000800 */
[----:B------:R-:W1:Y:S01]  /*0010*/  S2R R0, SR_TID.X ;  /* 0x0000000000007919 */ /* 0x000e620000002100 */
[----:B------:R-:W-:Y:S01]  /*0020*/  ULDC.64 UR4, c[0x0][0x208] ;  /* 0x0000820000047ab9 */ /* 0x000fe20000000a00 */
[----:B------:R-:W2:Y:S01]  /*0030*/  S2R R3, SR_CTAID.X ;  /* 0x0000000000037919 */ /* 0x000ea20000002500 */
[----:B-1----:R-:W-:-:S05]  /*0040*/  IMAD.SHL.U32 R0, R0, 0x2, RZ ;  /* 0x0000000200007824 */ /* 0x002fca00078e00ff */
[----:B------:R-:W-:-:S05]  /*0050*/  LOP3.LUT R0, R0, 0xfe, RZ, 0xc0, !PT ;  /* 0x000000fe00007812 */ /* 0x000fca00078ec0ff */
[----:B--2---:R-:W-:-:S04]  /*0060*/  IMAD R0, R3, 0x100, R0 ;  /* 0x0000010003007824 */ /* 0x004fc800078e0200 */
[----:B------:R-:W-:-:S04]  /*0070*/  IMAD.HI R2, R0, 0x66666667, RZ ;  /* 0x6666666700027827 */ /* 0x000fc800078e02ff */
[C---:B------:R-:W-:Y:S01]  /*0080*/  VIADD R4, R0.reuse, 0x1 ;  /* 0x0000000100047836 */ /* 0x040fe20000000000 */
[----:B------:R-:W-:Y:S01]  /*0090*/  SHF.R.U32.HI R3, RZ, 0x1f, R2 ;  /* 0x0000001fff037819 */ /* 0x000fe20000011602 */
[----:B------:R-:W-:-:S03]  /*00a0*/  IMAD.HI R8, R0, 0x51eb851f, RZ ;  /* 0x51eb851f00087827 */ /* 0x000fc600078e02ff */
[----:B------:R-:W-:Y:S01]  /*00b0*/  LEA.HI.SX32 R5, R2, R3, 0x1d ;  /* 0x0000000302057211 */ /* 0x000fe200078feaff */
[----:B------:R-:W-:Y:S01]  /*00c0*/  IMAD.HI R2, R4, 0x66666667, RZ ;  /* 0x6666666704027827 */ /* 0x000fe200078e02ff */
[----:B------:R-:W-:-:S03]  /*00d0*/  SHF.R.U32.HI R9, RZ, 0x1f, R8 ;  /* 0x0000001fff097819 */ /* 0x000fc60000011608 */
[----:B------:R-:W-:Y:S01]  /*00e0*/  IMAD.HI R3, R5, 0x66666667, RZ ;  /* 0x6666666705037827 */ /* 0x000fe200078e02ff */
[----:B------:R-:W-:-:S04]  /*00f0*/  LEA.HI R9, R8, R9, RZ, 0x19 ;  /* 0x0000000908097211 */ /* 0x000fc800078fc8ff */
[----:B------:R-:W-:-:S04]  /*0100*/  SHF.R.U32.HI R6, RZ, 0x1f, R3 ;  /* 0x0000001fff067819 */ /* 0x000fc80000011603 */
[----:B------:R-:W-:Y:S02]  /*0110*/  LEA.HI.SX32 R6, R3, R6, 0x1d ;  /* 0x0000000603067211 */ /* 0x000fe400078feaff */
[----:B------:R-:W-:-:S03]  /*0120*/  SHF.R.U32.HI R3, RZ, 0x1f, R2 ;  /* 0x0000001fff037819 */ /* 0x000fc60000011602 */
[----:B------:R-:W-:Y:S01]  /*0130*/  IMAD R6, R6, -0x14, R5 ;  /* 0xffffffec06067824 */ /* 0x000fe200078e0205 */
[----:B------:R-:W-:Y:S01]  /*0140*/  LEA.HI.SX32 R7, R2, R3, 0x1d ;  /* 0x0000000302077211 */ /* 0x000fe200078feaff */
[----:B------:R-:W-:Y:S01]  /*0150*/  IMAD R5, R5, -0x14, R0 ;  /* 0xffffffec05057824 */ /* 0x000fe200078e0200 */
[----:B------:R-:W1:Y:S02]  /*0160*/  LDC.64 R2, c[0x0][0x210] ;  /* 0x00008400ff027b82 */ /* 0x000e640000000a00 */
[----:B------:R-:W-:Y:S01]  /*0170*/  VIMNMX R8, R6, 0x11, PT ;  /* 0x0000001106087848 */ /* 0x000fe20003fe0100 */
[----:B------:R-:W-:Y:S01]  /*0180*/  IMAD R7, R7, -0x14, R4 ;  /* 0xffffffec07077824 */ /* 0x000fe200078e0204 */
[C---:B------:R-:W-:Y:S02]  /*0190*/  ISETP.GT.AND P1, PT, R5.reuse, 0x2, PT ;  /* 0x000000020500780c */ /* 0x040fe40003f24270 */
[----:B------:R-:W-:Y:S02]  /*01a0*/  VIMNMX R5, R5, 0x11, PT ;  /* 0x0000001105057848 */ /* 0x000fe40003fe0100 */
[----:B------:R-:W-:-:S02]  /*01b0*/  VIMNMX R4, R7, 0x11, PT ;  /* 0x0000001107047848 */ /* 0x000fc40003fe0100 */
[----:B------:R-:W-:Y:S01]  /*01c0*/  ISETP.GT.AND P0, PT, R6, 0x2, PT ;  /* 0x000000020600780c */ /* 0x000fe20003f04270 */
[----:B------:R-:W-:Y:S01]  /*01d0*/  VIADD R5, R5, 0xfffffffe ;  /* 0xfffffffe05057836 */ /* 0x000fe20000000000 */
[----:B------:R-:W-:Y:S01]  /*01e0*/  LEA R8, R8, 0xffffffe0, 0x4 ;  /* 0xffffffe008087811 */ /* 0x000fe200078e20ff */
[----:B------:R-:W-:Y:S01]  /*01f0*/  VIADD R4, R4, 0xfffffffe ;  /* 0xfffffffe04047836 */ /* 0x000fe20000000000 */
[----:B------:R-:W-:Y:S02]  /*0200*/  ISETP.GT.AND P2, PT, R7, 0x2, PT ;  /* 0x000000020700780c */ /* 0x000fe40003f44270 */
[----:B------:R-:W-:Y:S02]  /*0210*/  SEL R8, R8, RZ, P0 ;  /* 0x000000ff08087207 */ /* 0x000fe40000000000 */
[----:B------:R-:W-:Y:S02]  /*0220*/  SEL R5, R5, RZ, P1 ;  /* 0x000000ff05057207 */ /* 0x000fe40000800000 */
[----:B------:R-:W-:Y:S01]  /*0230*/  SEL R7, R4, RZ, P2 ;  /* 0x000000ff04077207 */ /* 0x000fe20001000000 */
[----:B------:R-:W-:Y:S01]  /*0240*/  IMAD R8, R9, 0x100, R8 ;  /* 0x0000010009087824 */ /* 0x000fe200078e0208 */
[----:B------:R-:W-:-:S03]  /*0250*/  ISETP.GE.AND P0, PT, R0, 0xc800, PT ;  /* 0x0000c8000000780c */ /* 0x000fc60003f06270 */
[C---:B------:R-:W-:Y:S02]  /*0260*/  IMAD.IADD R5, R8.reuse, 0x1, R5 ;  /* 0x0000000108057824 */ /* 0x040fe400078e0205 */
[----:B------:R-:W-:Y:S01]  /*0270*/  IMAD.IADD R7, R8, 0x1, R7 ;  /* 0x0000000108077824 */ /* 0x000fe200078e0207 */
[----:B------:R-:W-:Y:S01]  /*0280*/  CS2R R8, SRZ ;  /* 0x0000000000087805 */ /* 0x000fe2000001ff00 */
[----:B-1----:R-:W-:-:S04]  /*0290*/  IMAD.WIDE R4, R5, 0x4, R2 ;  /* 0x0000000405047825 */ /* 0x002fc800078e0202 */
[----:B------:R-:W-:Y:S02]  /*02a0*/  IMAD.WIDE R2, R7, 0x4, R2 ;  /* 0x0000000407027825 */ /* 0x000fe400078e0202 */
[----:B------:R1:W5:Y:S01]  /*02b0*/  @!P0 LDG.E.EL R8, desc[UR4][R4.64] ;  /* 0x0000000404088981 */ /* 0x000362000c2e1900 */
[----:B------:R-:W2:Y:S03]  /*02c0*/  LDC.64 R6, c[0x0][0x218] ;  /* 0x00008600ff067b82 */ /* 0x000ea60000000a00 */
[----:B------:R1:W5:Y:S01]  /*02d0*/  @!P0 LDG.E.EL R9, desc[UR4][R2.64] ;  /* 0x0000000402098981 */ /* 0x000362000c2e1900 */
[----:B--2---:R-:W-:Y:S01]  /*02e0*/  IMAD.WIDE R6, R0, 0x4, R6 ;  /* 0x0000000400067825 */ /* 0x004fe200078e0206 */
[----:B-1----:R-:W-:Y:S06]  /*02f0*/  @P0 EXIT ;  /* 0x000000000000094d */ /* 0x002fec0003800000 */
[----:B-----5:R-:W-:Y:S01]  /*0300*/  STG.E.64 desc[UR4][R6.64], R8 ;  /* 0x0000000806007986 */ /* 0x020fe2000c101b04 */
[----:B------:R-:W-:Y:S05]  /*0310*/  EXIT ;  /* 0x000000000000794d */ /* 0x000fea0003800000 */
.L_x_0:
[----:B------:R-:W-:-:S00]  /*0320*/  BRA `(.L_x_0) ;  /* 0xfffffffc00fc7947 */ /* 0x000fc0000383ffff */
[----:B------:R-:W-:-:S00]  /*0330*/  NOP ;  /* 0x0000000000007918 */ /* 0x000fc00000000000 */
        /* <DEDUP_REMOVED lines=12> */
.L_x_1:


//--------------------- .nv.constant0.triton_poi_fused_replication_pad2d_6 --------------------------
	.section	.nv.constant0.triton_poi_fused_replication_pad2d_6,"a",@progbits
	.sectionflags	@""
	.align	4
.nv.constant0.triton_poi_fused_replication_pad2d_6:
	.zero		548
